//
// Generated by NVIDIA NVVM Compiler
//
// Compiler Build ID: CL-36424714
// Cuda compilation tools, release 13.0, V13.0.88
// Based on NVVM 20.0.0
//

.version 9.0
.target sm_100
.address_size 64

	// .globl	_Z11naiveConv2dPfS_S_PiS0_iii

.visible .entry _Z11naiveConv2dPfS_S_PiS0_iii(
	.param .u64 .ptr .align 1 _Z11naiveConv2dPfS_S_PiS0_iii_param_0,
	.param .u64 .ptr .align 1 _Z11naiveConv2dPfS_S_PiS0_iii_param_1,
	.param .u64 .ptr .align 1 _Z11naiveConv2dPfS_S_PiS0_iii_param_2,
	.param .u64 .ptr .align 1 _Z11naiveConv2dPfS_S_PiS0_iii_param_3,
	.param .u64 .ptr .align 1 _Z11naiveConv2dPfS_S_PiS0_iii_param_4,
	.param .u32 _Z11naiveConv2dPfS_S_PiS0_iii_param_5,
	.param .u32 _Z11naiveConv2dPfS_S_PiS0_iii_param_6,
	.param .u32 _Z11naiveConv2dPfS_S_PiS0_iii_param_7
)
{
	.reg .pred 	%p<15>;
	.reg .b32 	%r<77>;
	.reg .b32 	%f<123>;
	.reg .b64 	%rd<32>;

	ld.param.u64 	%rd8, [_Z11naiveConv2dPfS_S_PiS0_iii_param_0];
	ld.param.u64 	%rd9, [_Z11naiveConv2dPfS_S_PiS0_iii_param_1];
	ld.param.u64 	%rd10, [_Z11naiveConv2dPfS_S_PiS0_iii_param_3];
	ld.param.u64 	%rd11, [_Z11naiveConv2dPfS_S_PiS0_iii_param_4];
	ld.param.u32 	%r34, [_Z11naiveConv2dPfS_S_PiS0_iii_param_5];
	ld.param.u32 	%r36, [_Z11naiveConv2dPfS_S_PiS0_iii_param_6];
	ld.param.u32 	%r35, [_Z11naiveConv2dPfS_S_PiS0_iii_param_7];
	cvta.to.global.u64 	%rd1, %rd9;
	cvta.to.global.u64 	%rd2, %rd8;
	cvta.to.global.u64 	%rd12, %rd11;
	cvta.to.global.u64 	%rd13, %rd10;
	mov.u32 	%r37, %ntid.x;
	mov.u32 	%r38, %ntid.y;
	mov.u32 	%r39, %ctaid.y;
	mov.u32 	%r40, %nctaid.x;
	mov.u32 	%r41, %ctaid.x;
	mov.u32 	%r42, %tid.y;
	mov.u32 	%r43, %tid.x;
	mad.lo.s32 	%r44, %r39, %r40, %r41;
	mad.lo.s32 	%r45, %r44, %r38, %r42;
	mad.lo.s32 	%r1, %r45, %r37, %r43;
	ld.global.u32 	%r2, [%rd13];
	sub.s32 	%r46, %r2, %r35;
	add.s32 	%r3, %r46, 1;
	ld.global.u32 	%r4, [%rd12];
	sub.s32 	%r47, %r4, %r35;
	add.s32 	%r5, %r47, 1;
	mad.lo.s32 	%r48, %r46, %r47, %r46;
	add.s32 	%r6, %r48, %r5;
	mul.lo.s32 	%r49, %r6, %r36;
	setp.ge.s32 	%p1, %r1, %r49;
	mov.f32 	%f121, 0f00000000;
	@%p1 bra 	$L__BB0_21;
	div.s32 	%r7, %r1, %r6;
	mul.lo.s32 	%r50, %r7, %r6;
	sub.s32 	%r51, %r1, %r50;
	div.s32 	%r8, %r51, %r3;
	rem.s32 	%r9, %r1, %r3;
	setp.lt.s32 	%p2, %r34, 1;
	@%p2 bra 	$L__BB0_20;
	setp.lt.s32 	%p3, %r35, 1;
	@%p3 bra 	$L__BB0_20;
	and.b32  	%r10, %r35, 15;
	and.b32  	%r11, %r35, 7;
	and.b32  	%r12, %r35, 2147483632;
	and.b32  	%r13, %r35, 3;
	neg.s32 	%r14, %r12;
	add.s64 	%rd3, %rd2, 32;
	add.s64 	%rd4, %rd1, 32;
	mul.lo.s32 	%r15, %r7, %r34;
	mov.f32 	%f121, 0f00000000;
	mov.b32 	%r69, 0;
$L__BB0_4:
	add.s32 	%r54, %r69, %r15;
	mul.lo.s32 	%r17, %r54, %r35;
	mov.b32 	%r70, 0;
$L__BB0_5:
	setp.lt.u32 	%p4, %r35, 16;
	mad.lo.s32 	%r56, %r4, %r69, %r8;
	add.s32 	%r57, %r70, %r56;
	mad.lo.s32 	%r19, %r57, %r2, %r9;
	add.s32 	%r58, %r17, %r70;
	mul.lo.s32 	%r20, %r58, %r35;
	mov.b32 	%r75, 0;
	@%p4 bra 	$L__BB0_8;
	mov.u32 	%r71, %r20;
	mov.u32 	%r72, %r19;
	mov.u32 	%r73, %r14;
$L__BB0_7:
	.pragma "nounroll";
	mul.wide.s32 	%rd14, %r72, 4;
	add.s64 	%rd15, %rd3, %rd14;
	mul.wide.s32 	%rd16, %r71, 4;
	add.s64 	%rd17, %rd4, %rd16;
	ld.global.f32 	%f22, [%rd15+-32];
	ld.global.f32 	%f23, [%rd17+-32];
	fma.rn.f32 	%f24, %f22, %f23, %f121;
	ld.global.f32 	%f25, [%rd15+-28];
	ld.global.f32 	%f26, [%rd17+-28];
	fma.rn.f32 	%f27, %f25, %f26, %f24;
	ld.global.f32 	%f28, [%rd15+-24];
	ld.global.f32 	%f29, [%rd17+-24];
	fma.rn.f32 	%f30, %f28, %f29, %f27;
	ld.global.f32 	%f31, [%rd15+-20];
	ld.global.f32 	%f32, [%rd17+-20];
	fma.rn.f32 	%f33, %f31, %f32, %f30;
	ld.global.f32 	%f34, [%rd15+-16];
	ld.global.f32 	%f35, [%rd17+-16];
	fma.rn.f32 	%f36, %f34, %f35, %f33;
	ld.global.f32 	%f37, [%rd15+-12];
	ld.global.f32 	%f38, [%rd17+-12];
	fma.rn.f32 	%f39, %f37, %f38, %f36;
	ld.global.f32 	%f40, [%rd15+-8];
	ld.global.f32 	%f41, [%rd17+-8];
	fma.rn.f32 	%f42, %f40, %f41, %f39;
	ld.global.f32 	%f43, [%rd15+-4];
	ld.global.f32 	%f44, [%rd17+-4];
	fma.rn.f32 	%f45, %f43, %f44, %f42;
	ld.global.f32 	%f46, [%rd15];
	ld.global.f32 	%f47, [%rd17];
	fma.rn.f32 	%f48, %f46, %f47, %f45;
	ld.global.f32 	%f49, [%rd15+4];
	ld.global.f32 	%f50, [%rd17+4];
	fma.rn.f32 	%f51, %f49, %f50, %f48;
	ld.global.f32 	%f52, [%rd15+8];
	ld.global.f32 	%f53, [%rd17+8];
	fma.rn.f32 	%f54, %f52, %f53, %f51;
	ld.global.f32 	%f55, [%rd15+12];
	ld.global.f32 	%f56, [%rd17+12];
	fma.rn.f32 	%f57, %f55, %f56, %f54;
	ld.global.f32 	%f58, [%rd15+16];
	ld.global.f32 	%f59, [%rd17+16];
	fma.rn.f32 	%f60, %f58, %f59, %f57;
	ld.global.f32 	%f61, [%rd15+20];
	ld.global.f32 	%f62, [%rd17+20];
	fma.rn.f32 	%f63, %f61, %f62, %f60;
	ld.global.f32 	%f64, [%rd15+24];
	ld.global.f32 	%f65, [%rd17+24];
	fma.rn.f32 	%f66, %f64, %f65, %f63;
	ld.global.f32 	%f67, [%rd15+28];
	ld.global.f32 	%f68, [%rd17+28];
	fma.rn.f32 	%f121, %f67, %f68, %f66;
	add.s32 	%r73, %r73, 16;
	add.s32 	%r72, %r72, 16;
	add.s32 	%r71, %r71, 16;
	setp.ne.s32 	%p5, %r73, 0;
	mov.u32 	%r75, %r12;
	@%p5 bra 	$L__BB0_7;
$L__BB0_8:
	setp.eq.s32 	%p6, %r10, 0;
	@%p6 bra 	$L__BB0_18;
	add.s32 	%r59, %r10, -1;
	setp.lt.u32 	%p7, %r59, 7;
	@%p7 bra 	$L__BB0_11;
	add.s32 	%r60, %r75, %r19;
	mul.wide.s32 	%rd18, %r60, 4;
	add.s64 	%rd19, %rd2, %rd18;
	ld.global.f32 	%f70, [%rd19];
	add.s32 	%r61, %r75, %r20;
	mul.wide.s32 	%rd20, %r61, 4;
	add.s64 	%rd21, %rd1, %rd20;
	ld.global.f32 	%f71, [%rd21];
	fma.rn.f32 	%f72, %f70, %f71, %f121;
	ld.global.f32 	%f73, [%rd19+4];
	ld.global.f32 	%f74, [%rd21+4];
	fma.rn.f32 	%f75, %f73, %f74, %f72;
	ld.global.f32 	%f76, [%rd19+8];
	ld.global.f32 	%f77, [%rd21+8];
	fma.rn.f32 	%f78, %f76, %f77, %f75;
	ld.global.f32 	%f79, [%rd19+12];
	ld.global.f32 	%f80, [%rd21+12];
	fma.rn.f32 	%f81, %f79, %f80, %f78;
	ld.global.f32 	%f82, [%rd19+16];
	ld.global.f32 	%f83, [%rd21+16];
	fma.rn.f32 	%f84, %f82, %f83, %f81;
	ld.global.f32 	%f85, [%rd19+20];
	ld.global.f32 	%f86, [%rd21+20];
	fma.rn.f32 	%f87, %f85, %f86, %f84;
	ld.global.f32 	%f88, [%rd19+24];
	ld.global.f32 	%f89, [%rd21+24];
	fma.rn.f32 	%f90, %f88, %f89, %f87;
	ld.global.f32 	%f91, [%rd19+28];
	ld.global.f32 	%f92, [%rd21+28];
	fma.rn.f32 	%f121, %f91, %f92, %f90;
	add.s32 	%r75, %r75, 8;
$L__BB0_11:
	setp.eq.s32 	%p8, %r11, 0;
	@%p8 bra 	$L__BB0_18;
	add.s32 	%r62, %r11, -1;
	setp.lt.u32 	%p9, %r62, 3;
	@%p9 bra 	$L__BB0_14;
	add.s32 	%r63, %r75, %r19;
	mul.wide.s32 	%rd22, %r63, 4;
	add.s64 	%rd23, %rd2, %rd22;
	ld.global.f32 	%f94, [%rd23];
	add.s32 	%r64, %r75, %r20;
	mul.wide.s32 	%rd24, %r64, 4;
	add.s64 	%rd25, %rd1, %rd24;
	ld.global.f32 	%f95, [%rd25];
	fma.rn.f32 	%f96, %f94, %f95, %f121;
	ld.global.f32 	%f97, [%rd23+4];
	ld.global.f32 	%f98, [%rd25+4];
	fma.rn.f32 	%f99, %f97, %f98, %f96;
	ld.global.f32 	%f100, [%rd23+8];
	ld.global.f32 	%f101, [%rd25+8];
	fma.rn.f32 	%f102, %f100, %f101, %f99;
	ld.global.f32 	%f103, [%rd23+12];
	ld.global.f32 	%f104, [%rd25+12];
	fma.rn.f32 	%f121, %f103, %f104, %f102;
	add.s32 	%r75, %r75, 4;
$L__BB0_14:
	setp.eq.s32 	%p10, %r13, 0;
	@%p10 bra 	$L__BB0_18;
	setp.eq.s32 	%p11, %r13, 1;
	add.s32 	%r65, %r75, %r19;
	mul.wide.s32 	%rd26, %r65, 4;
	add.s64 	%rd5, %rd2, %rd26;
	ld.global.f32 	%f105, [%rd5];
	add.s32 	%r66, %r75, %r20;
	mul.wide.s32 	%rd27, %r66, 4;
	add.s64 	%rd6, %rd1, %rd27;
	ld.global.f32 	%f106, [%rd6];
	fma.rn.f32 	%f121, %f105, %f106, %f121;
	@%p11 bra 	$L__BB0_18;
	setp.eq.s32 	%p12, %r13, 2;
	ld.global.f32 	%f107, [%rd5+4];
	ld.global.f32 	%f108, [%rd6+4];
	fma.rn.f32 	%f121, %f107, %f108, %f121;
	@%p12 bra 	$L__BB0_18;
	ld.global.f32 	%f109, [%rd5+8];
	ld.global.f32 	%f110, [%rd6+8];
	fma.rn.f32 	%f121, %f109, %f110, %f121;
$L__BB0_18:
	add.s32 	%r70, %r70, 1;
	setp.ne.s32 	%p13, %r70, %r35;
	@%p13 bra 	$L__BB0_5;
	add.s32 	%r69, %r69, 1;
	setp.ne.s32 	%p14, %r69, %r34;
	@%p14 bra 	$L__BB0_4;
$L__BB0_20:
	ld.param.u64 	%rd31, [_Z11naiveConv2dPfS_S_PiS0_iii_param_2];
	mad.lo.s32 	%r67, %r7, %r5, %r8;
	mad.lo.s32 	%r68, %r67, %r3, %r9;
	cvta.to.global.u64 	%rd28, %rd31;
	mul.wide.s32 	%rd29, %r68, 4;
	add.s64 	%rd30, %rd28, %rd29;
	st.global.f32 	[%rd30], %f121;
$L__BB0_21:
	ret;

}


// ===== COMPILED SASS (sm_100) =====

	.target	sm_100

	.elftype	@"ET_EXEC"


//--------------------- .note.nv.tkinfo           --------------------------
	.section	.note.nv.tkinfo,"",@"SHT_NOTE"
	.sectionflags	@"SHF_NOTE_NV_TKINFO"
	.tkinfo
        /*0018*/ 	.word	0x00000002
        /*0030*/ 	.string	""
        /*0030*/ 	.string	"ptxas"
        /*0030*/ 	.string	"Cuda compilation tools, release 13.0, V13.0.88"
        /*0030*/ 	.string	"Build cuda_13.0.r13.0/compiler.36424714_0"
        /*0030*/ 	.string	"-arch sm_100 -m 64 "



//--------------------- .note.nv.cuinfo           --------------------------
	.section	.note.nv.cuinfo,"",@"SHT_NOTE"
	.sectionflags	@"SHF_NOTE_NV_CUINFO"
        /*0018*/ 	.short	0x0002
        /*001a*/ 	.short	0x0064
        /*001c*/ 	.short	0x0082
	.zero		2


//--------------------- .nv.info                  --------------------------
	.section	.nv.info,"",@"SHT_CUDA_INFO"
	.align	4


	//----- nvinfo : EIATTR_REGCOUNT
	.align		4
        /*0000*/ 	.byte	0x04, 0x2f
        /*0002*/ 	.short	(.L_1 - .L_0)
	.align		4
.L_0:
        /*0004*/ 	.word	index@(_Z11naiveConv2dPfS_S_PiS0_iii)
        /*0008*/ 	.word	0x00000020


	//----- nvinfo : EIATTR_FRAME_SIZE
	.align		4
.L_1:
        /*000c*/ 	.byte	0x04, 0x11
        /*000e*/ 	.short	(.L_3 - .L_2)
	.align		4
.L_2:
        /*0010*/ 	.word	index@(_Z11naiveConv2dPfS_S_PiS0_iii)
        /*0014*/ 	.word	0x00000000


	//----- nvinfo : EIATTR_MIN_STACK_SIZE
	.align		4
.L_3:
        /*0018*/ 	.byte	0x04, 0x12
        /*001a*/ 	.short	(.L_5 - .L_4)
	.align		4
.L_4:
        /*001c*/ 	.word	index@(_Z11naiveConv2dPfS_S_PiS0_iii)
        /*0020*/ 	.word	0x00000000
.L_5:


//--------------------- .nv.compat                --------------------------
	.section	.nv.compat,"",@"SHT_CUDA_COMPAT_INFO"
	.align	4
        /*0000*/ 	.byte	0x02, 0x09, 0x00, 0x00, 0x02, 0x02, 0x01, 0x00, 0x02, 0x05, 0x05, 0x00, 0x03, 0x07, 0x01, 0x01
        /*0010*/ 	.byte	0x02, 0x03, 0x00, 0x00, 0x02, 0x06, 0x01, 0x00, 0x04, 0x0b, 0x08, 0x00, 0x09, 0x00, 0x00, 0x00
        /*0020*/ 	.byte	0x00, 0x00, 0x00, 0x00


//--------------------- .nv.info._Z11naiveConv2dPfS_S_PiS0_iii --------------------------
	.section	.nv.info._Z11naiveConv2dPfS_S_PiS0_iii,"",@"SHT_CUDA_INFO"
	.sectionflags	@""
	.align	4


	//----- nvinfo : EIATTR_CUDA_API_VERSION
	.align		4
        /*0000*/ 	.byte	0x04, 0x37
        /*0002*/ 	.short	(.L_7 - .L_6)
.L_6:
        /*0004*/ 	.word	0x00000082


	//----- nvinfo : EIATTR_KPARAM_INFO
	.align		4
.L_7:
        /*0008*/ 	.byte	0x04, 0x17
        /*000a*/ 	.short	(.L_9 - .L_8)
.L_8:
        /*000c*/ 	.word	0x00000000
        /*0010*/ 	.short	0x0007
        /*0012*/ 	.short	0x0030
        /*0014*/ 	.byte	0x00, 0xf0, 0x11, 0x00


	//----- nvinfo : EIATTR_KPARAM_INFO
	.align		4
.L_9:
        /*0018*/ 	.byte	0x04, 0x17
        /*001a*/ 	.short	(.L_11 - .L_10)
.L_10:
        /*001c*/ 	.word	0x00000000
        /*0020*/ 	.short	0x0006
        /*0022*/ 	.short	0x002c
        /*0024*/ 	.byte	0x00, 0xf0, 0x11, 0x00


	//----- nvinfo : EIATTR_KPARAM_INFO
	.align		4
.L_11:
        /*0028*/ 	.byte	0x04, 0x17
        /*002a*/ 	.short	(.L_13 - .L_12)
.L_12:
        /*002c*/ 	.word	0x00000000
        /*0030*/ 	.short	0x0005
        /*0032*/ 	.short	0x0028
        /*0034*/ 	.byte	0x00, 0xf0, 0x11, 0x00


	//----- nvinfo : EIATTR_KPARAM_INFO
	.align		4
.L_13:
        /*0038*/ 	.byte	0x04, 0x17
        /*003a*/ 	.short	(.L_15 - .L_14)
.L_14:
        /*003c*/ 	.word	0x00000000
        /*0040*/ 	.short	0x0004
        /*0042*/ 	.short	0x0020
        /*0044*/ 	.byte	0x00, 0xf5, 0x21, 0x00


	//----- nvinfo : EIATTR_KPARAM_INFO
	.align		4
.L_15:
        /*0048*/ 	.byte	0x04, 0x17
        /*004a*/ 	.short	(.L_17 - .L_16)
.L_16:
        /*004c*/ 	.word	0x00000000
        /*0050*/ 	.short	0x0003
        /*0052*/ 	.short	0x0018
        /*0054*/ 	.byte	0x00, 0xf5, 0x21, 0x00


	//----- nvinfo : EIATTR_KPARAM_INFO
	.align		4
.L_17:
        /*0058*/ 	.byte	0x04, 0x17
        /*005a*/ 	.short	(.L_19 - .L_18)
.L_18:
        /*005c*/ 	.word	0x00000000
        /*0060*/ 	.short	0x0002
        /*0062*/ 	.short	0x0010
        /*0064*/ 	.byte	0x00, 0xf5, 0x21, 0x00


	//----- nvinfo : EIATTR_KPARAM_INFO
	.align		4
.L_19:
        /*0068*/ 	.byte	0x04, 0x17
        /*006a*/ 	.short	(.L_21 - .L_20)
.L_20:
        /*006c*/ 	.word	0x00000000
        /*0070*/ 	.short	0x0001
        /*0072*/ 	.short	0x0008
        /*0074*/ 	.byte	0x00, 0xf5, 0x21, 0x00


	//----- nvinfo : EIATTR_KPARAM_INFO
	.align		4
.L_21:
        /*0078*/ 	.byte	0x04, 0x17
        /*007a*/ 	.short	(.L_23 - .L_22)
.L_22:
        /*007c*/ 	.word	0x00000000
        /*0080*/ 	.short	0x0000
        /*0082*/ 	.short	0x0000
        /*0084*/ 	.byte	0x00, 0xf5, 0x21, 0x00


	//----- nvinfo : EIATTR_SPARSE_MMA_MASK
	.align		4
.L_23:
        /*0088*/ 	.byte	0x03, 0x50
        /*008a*/ 	.short	0x0000


	//----- nvinfo : EIATTR_MAXREG_COUNT
	.align		4
        /*008c*/ 	.byte	0x03, 0x1b
        /*008e*/ 	.short	0x00ff


	//----- nvinfo : EIATTR_MERCURY_ISA_VERSION
	.align		4
        /*0090*/ 	.byte	0x03, 0x5f
        /*0092*/ 	.short	0x0101


	//----- nvinfo : EIATTR_VRC_CTA_INIT_COUNT
	.align		4
        /*0094*/ 	.byte	0x02, 0x4a
	.zero		1
	.zero		1


	//----- nvinfo : EIATTR_EXIT_INSTR_OFFSETS
	.align		4
        /*0098*/ 	.byte	0x04, 0x1c
        /*009a*/ 	.short	(.L_25 - .L_24)


	//   ....[0]....
.L_24:
        /*009c*/ 	.word	0x00000190


	//   ....[1]....
        /*00a0*/ 	.word	0x00001110


	//----- nvinfo : EIATTR_CBANK_PARAM_SIZE
	.align		4
.L_25:
        /*00a4*/ 	.byte	0x03, 0x19
        /*00a6*/ 	.short	0x0034


	//----- nvinfo : EIATTR_PARAM_CBANK
	.align		4
        /*00a8*/ 	.byte	0x04, 0x0a
        /*00aa*/ 	.short	(.L_27 - .L_26)
	.align		4
.L_26:
        /*00ac*/ 	.word	index@(.nv.constant0._Z11naiveConv2dPfS_S_PiS0_iii)
        /*00b0*/ 	.short	0x0380
        /*00b2*/ 	.short	0x0034


	//----- nvinfo : EIATTR_SW_WAR
	.align		4
.L_27:
        /*00b4*/ 	.byte	0x04, 0x36
        /*00b6*/ 	.short	(.L_29 - .L_28)
.L_28:
        /*00b8*/ 	.word	0x00000008
.L_29:


//--------------------- .nv.callgraph             --------------------------
	.section	.nv.callgraph,"",@"SHT_CUDA_CALLGRAPH"
	.align	4
	.sectionentsize	8
	.align		4
        /*0000*/ 	.word	0x00000000
	.align		4
        /*0004*/ 	.word	0xffffffff
	.align		4
        /*0008*/ 	.word	0x00000000
	.align		4
        /*000c*/ 	.word	0xfffffffe
	.align		4
        /*0010*/ 	.word	0x00000000
	.align		4
        /*0014*/ 	.word	0xfffffffd
	.align		4
        /*0018*/ 	.word	0x00000000
	.align		4
        /*001c*/ 	.word	0xfffffffc


//--------------------- .text._Z11naiveConv2dPfS_S_PiS0_iii --------------------------
	.section	.text._Z11naiveConv2dPfS_S_PiS0_iii,"ax",@progbits
	.align	128
        .global         _Z11naiveConv2dPfS_S_PiS0_iii
        .type           _Z11naiveConv2dPfS_S_PiS0_iii,@function
        .size           _Z11naiveConv2dPfS_S_PiS0_iii,(.L_x_9 - _Z11naiveConv2dPfS_S_PiS0_iii)
        .other          _Z11naiveConv2dPfS_S_PiS0_iii,@"STO_CUDA_ENTRY STV_DEFAULT"
_Z11naiveConv2dPfS_S_PiS0_iii:
.text._Z11naiveConv2dPfS_S_PiS0_iii:
[----:B------:R-:W-:Y:S08]  /*0000*/  LDC R1, c[0x0][0x37c] ;  /* 0x0000df00ff017b82 */ /* 0x000ff00000000800 */
[----:B------:R-:W0:Y:S01]  /*0010*/  LDC.64 R4, c[0x0][0x398] ;  /* 0x0000e600ff047b82 */ /* 0x000e220000000a00 */
[----:B------:R-:W0:Y:S07]  /*0020*/  LDCU.64 UR10, c[0x0][0x358] ;  /* 0x00006b00ff0a77ac */ /* 0x000e2e0008000a00 */
[----:B------:R-:W1:Y:S01]  /*0030*/  LDC.64 R2, c[0x0][0x3a0] ;  /* 0x0000e800ff027b82 */ /* 0x000e620000000a00 */
[----:B------:R-:W2:Y:S01]  /*0040*/  S2R R8, SR_CTAID.X ;  /* 0x0000000000087919 */ /* 0x000ea20000002500 */
[----:B------:R-:W3:Y:S01]  /*0050*/  LDCU UR4, c[0x0][0x360] ;  /* 0x00006c00ff0477ac */ /* 0x000ee20008000800 */
[----:B------:R-:W4:Y:S01]  /*0060*/  S2R R9, SR_TID.Y ;  /* 0x0000000000097919 */ /* 0x000f220000002200 */
[----:B------:R-:W5:Y:S04]  /*0070*/  LDCU UR7, c[0x0][0x3ac] ;  /* 0x00007580ff0777ac */ /* 0x000f680008000800 */
[----:B------:R-:W5:Y:S01]  /*0080*/  LDC R13, c[0x0][0x3b0] ;  /* 0x0000ec00ff0d7b82 */ /* 0x000f620000000800 */
[----:B0-----:R2:W5:Y:S04]  /*0090*/  LDG.E R0, desc[UR10][R4.64] ;  /* 0x0000000a04007981 */ /* 0x001568000c1e1900 */
[----:B-1----:R-:W5:Y:S01]  /*00a0*/  LDG.E R2, desc[UR10][R2.64] ;  /* 0x0000000a02027981 */ /* 0x002f62000c1e1900 */
[----:B------:R-:W4:Y:S02]  /*00b0*/  LDCU UR5, c[0x0][0x364] ;  /* 0x00006c80ff0577ac */ /* 0x000f240008000800 */
[----:B------:R-:W2:Y:S01]  /*00c0*/  S2UR UR6, SR_CTAID.Y ;  /* 0x00000000000679c3 */ /* 0x000ea20000002600 */
[----:B------:R-:W3:Y:S07]  /*00d0*/  S2R R11, SR_TID.X ;  /* 0x00000000000b7919 */ /* 0x000eee0000002100 */
[----:B------:R-:W2:Y:S02]  /*00e0*/  LDC R7, c[0x0][0x370] ;  /* 0x0000dc00ff077b82 */ /* 0x000ea40000000800 */
[----:B--2---:R-:W-:-:S04]  /*00f0*/  IMAD R4, R7, UR6, R8 ;  /* 0x0000000607047c24 */ /* 0x004fc8000f8e0208 */
[----:B----4-:R-:W-:-:S04]  /*0100*/  IMAD R4, R4, UR5, R9 ;  /* 0x0000000504047c24 */ /* 0x010fc8000f8e0209 */
[----:B---3--:R-:W-:Y:S01]  /*0110*/  IMAD R5, R4, UR4, R11 ;  /* 0x0000000404057c24 */ /* 0x008fe2000f8e020b */
[-C--:B-----5:R-:W-:Y:S02]  /*0120*/  IADD3 R6, PT, PT, R0, -R13.reuse, RZ ;  /* 0x8000000d00067210 */ /* 0x0a0fe40007ffe0ff */
[----:B------:R-:W-:-:S05]  /*0130*/  IADD3 R3, PT, PT, R2, -R13, RZ ;  /* 0x8000000d02037210 */ /* 0x000fca0007ffe0ff */
[----:B------:R-:W-:Y:S02]  /*0140*/  IMAD R8, R6, R3, R6 ;  /* 0x0000000306087224 */ /* 0x000fe400078e0206 */
[----:B------:R-:W-:-:S05]  /*0150*/  VIADD R3, R3, 0x1 ;  /* 0x0000000103037836 */ /* 0x000fca0000000000 */
[----:B------:R-:W-:-:S05]  /*0160*/  IADD3 R8, PT, PT, R3, R8, RZ ;  /* 0x0000000803087210 */ /* 0x000fca0007ffe0ff */
[----:B------:R-:W-:-:S05]  /*0170*/  IMAD R4, R8, UR7, RZ ;  /* 0x0000000708047c24 */ /* 0x000fca000f8e02ff */
[----:B------:R-:W-:-:S13]  /*0180*/  ISETP.GE.AND P0, PT, R5, R4, PT ;  /* 0x000000040500720c */ /* 0x000fda0003f06270 */
[----:B------:R-:W-:Y:S05]  /*0190*/  @P0 EXIT ;  /* 0x000000000000094d */ /* 0x000fea0003800000 */
[-C--:B------:R-:W-:Y:S01]  /*01a0*/  IABS R12, R8.reuse ;  /* 0x00000008000c7213 */ /* 0x080fe20000000000 */
[----:B------:R-:W-:Y:S01]  /*01b0*/  HFMA2 R21, -RZ, RZ, 0, 0 ;  /* 0x00000000ff157431 */ /* 0x000fe200000001ff */
[----:B------:R-:W-:Y:S01]  /*01c0*/  IADD3 R4, PT, PT, R6, 0x1, RZ ;  /* 0x0000000106047810 */ /* 0x000fe20007ffe0ff */
[----:B------:R-:W-:Y:S01]  /*01d0*/  HFMA2 R6, -RZ, RZ, 0, 0 ;  /* 0x00000000ff067431 */ /* 0x000fe200000001ff */
[----:B------:R-:W0:Y:S01]  /*01e0*/  I2F.RP R9, R12 ;  /* 0x0000000c00097306 */ /* 0x000e220000209400 */
[----:B------:R-:W-:Y:S02]  /*01f0*/  IABS R10, R5 ;  /* 0x00000005000a7213 */ /* 0x000fe40000000000 */
[----:B------:R-:W-:-:S05]  /*0200*/  IABS R14, R8 ;  /* 0x00000008000e7213 */ /* 0x000fca0000000000 */
[----:B0-----:R-:W0:Y:S02]  /*0210*/  MUFU.RCP R9, R9 ;  /* 0x0000000900097308 */ /* 0x001e240000001000 */
[----:B0-----:R-:W-:Y:S01]  /*0220*/  IADD3 R7, PT, PT, R9, 0xffffffe, RZ ;  /* 0x0ffffffe09077810 */ /* 0x001fe20007ffe0ff */
[----:B------:R-:W-:Y:S01]  /*0230*/  IMAD.MOV R9, RZ, RZ, -R14 ;  /* 0x000000ffff097224 */ /* 0x000fe200078e0a0e */
[----:B------:R-:W-:-:S04]  /*0240*/  IABS R14, R4 ;  /* 0x00000004000e7213 */ /* 0x000fc80000000000 */
[----:B------:R-:W0:Y:S01]  /*0250*/  F2I.FTZ.U32.TRUNC.NTZ R7, R7 ;  /* 0x0000000700077305 */ /* 0x000e22000021f000 */
[----:B------:R-:W-:Y:S02]  /*0260*/  IMAD.MOV R14, RZ, RZ, -R14 ;  /* 0x000000ffff0e7224 */ /* 0x000fe400078e0a0e */
[----:B0-----:R-:W-:-:S04]  /*0270*/  IMAD.MOV R11, RZ, RZ, -R7 ;  /* 0x000000ffff0b7224 */ /* 0x001fc800078e0a07 */
[----:B------:R-:W-:-:S04]  /*0280*/  IMAD R11, R11, R12, RZ ;  /* 0x0000000c0b0b7224 */ /* 0x000fc800078e02ff */
[----:B------:R-:W-:Y:S01]  /*0290*/  IMAD.HI.U32 R11, R7, R11, R6 ;  /* 0x0000000b070b7227 */ /* 0x000fe200078e0006 */
[----:B------:R-:W-:-:S05]  /*02a0*/  IABS R7, R4 ;  /* 0x0000000400077213 */ /* 0x000fca0000000000 */
[----:B------:R-:W-:Y:S02]  /*02b0*/  IMAD.HI.U32 R6, R11, R10, RZ ;  /* 0x0000000a0b067227 */ /* 0x000fe400078e00ff */
[----:B------:R-:W0:Y:S02]  /*02c0*/  I2F.RP R11, R7 ;  /* 0x00000007000b7306 */ /* 0x000e240000209400 */
[----:B------:R-:W-:-:S05]  /*02d0*/  IMAD R9, R6, R9, R10 ;  /* 0x0000000906097224 */ /* 0x000fca00078e020a */
[----:B------:R-:W-:Y:S01]  /*02e0*/  ISETP.GT.U32.AND P1, PT, R12, R9, PT ;  /* 0x000000090c00720c */ /* 0x000fe20003f24070 */
[----:B0-----:R-:W0:-:S12]  /*02f0*/  MUFU.RCP R11, R11 ;  /* 0x0000000b000b7308 */ /* 0x001e180000001000 */
[-C--:B------:R-:W-:Y:S01]  /*0300*/  @!P1 IADD3 R9, PT, PT, R9, -R12.reuse, RZ ;  /* 0x8000000c09099210 */ /* 0x080fe20007ffe0ff */
[----:B------:R-:W-:Y:S01]  /*0310*/  @!P1 VIADD R6, R6, 0x1 ;  /* 0x0000000106069836 */ /* 0x000fe20000000000 */
[----:B------:R-:W-:Y:S02]  /*0320*/  ISETP.NE.AND P1, PT, R8, RZ, PT ;  /* 0x000000ff0800720c */ /* 0x000fe40003f25270 */
[----:B------:R-:W-:Y:S02]  /*0330*/  ISETP.GE.U32.AND P0, PT, R9, R12, PT ;  /* 0x0000000c0900720c */ /* 0x000fe40003f06070 */
[----:B------:R-:W-:-:S04]  /*0340*/  LOP3.LUT R9, R5, R8, RZ, 0x3c, !PT ;  /* 0x0000000805097212 */ /* 0x000fc800078e3cff */
[----:B------:R-:W-:Y:S02]  /*0350*/  ISETP.GE.AND P2, PT, R9, RZ, PT ;  /* 0x000000ff0900720c */ /* 0x000fe40003f46270 */
[----:B0-----:R-:W-:-:S05]  /*0360*/  IADD3 R9, PT, PT, R11, 0xffffffe, RZ ;  /* 0x0ffffffe0b097810 */ /* 0x001fca0007ffe0ff */
[----:B------:R-:W-:Y:S01]  /*0370*/  @P0 IADD3 R6, PT, PT, R6, 0x1, RZ ;  /* 0x0000000106060810 */ /* 0x000fe20007ffe0ff */
[----:B------:R-:W0:Y:S05]  /*0380*/  F2I.FTZ.U32.TRUNC.NTZ R9, R9 ;  /* 0x0000000900097305 */ /* 0x000e2a000021f000 */
[----:B------:R-:W-:Y:S02]  /*0390*/  @!P2 IADD3 R6, PT, PT, -R6, RZ, RZ ;  /* 0x000000ff0606a210 */ /* 0x000fe40007ffe1ff */
[----:B------:R-:W-:-:S04]  /*03a0*/  @!P1 LOP3.LUT R6, RZ, R8, RZ, 0x33, !PT ;  /* 0x00000008ff069212 */ /* 0x000fc800078e33ff */
[----:B------:R-:W-:Y:S01]  /*03b0*/  IADD3 R11, PT, PT, -R6, RZ, RZ ;  /* 0x000000ff060b7210 */ /* 0x000fe20007ffe1ff */
[----:B0-----:R-:W-:-:S04]  /*03c0*/  IMAD.MOV R12, RZ, RZ, -R9 ;  /* 0x000000ffff0c7224 */ /* 0x001fc800078e0a09 */
[----:B------:R-:W-:Y:S01]  /*03d0*/  IMAD R11, R8, R11, R5 ;  /* 0x0000000b080b7224 */ /* 0x000fe200078e0205 */
[----:B------:R-:W-:Y:S01]  /*03e0*/  MOV R8, RZ ;  /* 0x000000ff00087202 */ /* 0x000fe20000000f00 */
[----:B------:R-:W-:-:S03]  /*03f0*/  IMAD R15, R12, R7, RZ ;  /* 0x000000070c0f7224 */ /* 0x000fc600078e02ff */
[----:B------:R-:W-:Y:S01]  /*0400*/  IABS R12, R11 ;  /* 0x0000000b000c7213 */ /* 0x000fe20000000000 */
[----:B------:R-:W-:Y:S01]  /*0410*/  IMAD.HI.U32 R9, R9, R15, R8 ;  /* 0x0000000f09097227 */ /* 0x000fe200078e0008 */
[----:B------:R-:W-:Y:S02]  /*0420*/  LOP3.LUT R11, R11, R4, RZ, 0x3c, !PT ;  /* 0x000000040b0b7212 */ /* 0x000fe400078e3cff */
[----:B------:R-:W-:Y:S02]  /*0430*/  MOV R8, R12 ;  /* 0x0000000c00087202 */ /* 0x000fe40000000f00 */
[----:B------:R-:W-:Y:S01]  /*0440*/  MOV R12, R14 ;  /* 0x0000000e000c7202 */ /* 0x000fe20000000f00 */
[----:B------:R-:W-:Y:S01]  /*0450*/  IMAD.HI.U32 R15, R9, R10, RZ ;  /* 0x0000000a090f7227 */ /* 0x000fe200078e00ff */
[----:B------:R-:W-:-:S03]  /*0460*/  ISETP.GE.AND P2, PT, R11, RZ, PT ;  /* 0x000000ff0b00720c */ /* 0x000fc60003f46270 */
[----:B------:R-:W-:-:S04]  /*0470*/  IMAD.HI.U32 R9, R9, R8, RZ ;  /* 0x0000000809097227 */ /* 0x000fc800078e00ff */
[-C--:B------:R-:W-:Y:S02]  /*0480*/  IMAD R10, R15, R12.reuse, R10 ;  /* 0x0000000c0f0a7224 */ /* 0x080fe400078e020a */
[----:B------:R-:W-:Y:S02]  /*0490*/  IMAD R8, R9, R12, R8 ;  /* 0x0000000c09087224 */ /* 0x000fe400078e0208 */
[----:B------:R-:W0:Y:S01]  /*04a0*/  LDC R12, c[0x0][0x3a8] ;  /* 0x0000ea00ff0c7b82 */ /* 0x000e220000000800 */
[C---:B------:R-:W-:Y:S02]  /*04b0*/  ISETP.GT.U32.AND P1, PT, R7.reuse, R10, PT ;  /* 0x0000000a0700720c */ /* 0x040fe40003f24070 */
[----:B------:R-:W-:-:S11]  /*04c0*/  ISETP.GT.U32.AND P0, PT, R7, R8, PT ;  /* 0x000000080700720c */ /* 0x000fd60003f04070 */
[----:B------:R-:W-:Y:S01]  /*04d0*/  @!P1 IMAD.IADD R10, R10, 0x1, -R7 ;  /* 0x000000010a0a9824 */ /* 0x000fe200078e0a07 */
[----:B------:R-:W-:Y:S02]  /*04e0*/  ISETP.GE.AND P1, PT, R5, RZ, PT ;  /* 0x000000ff0500720c */ /* 0x000fe40003f26270 */
[-C--:B------:R-:W-:Y:S02]  /*04f0*/  @!P0 IADD3 R8, PT, PT, R8, -R7.reuse, RZ ;  /* 0x8000000708088210 */ /* 0x080fe40007ffe0ff */
[----:B------:R-:W-:Y:S02]  /*0500*/  ISETP.GT.U32.AND P3, PT, R7, R10, PT ;  /* 0x0000000a0700720c */ /* 0x000fe40003f64070 */
[----:B------:R-:W-:Y:S02]  /*0510*/  ISETP.GE.U32.AND P4, PT, R8, R7, PT ;  /* 0x000000070800720c */ /* 0x000fe40003f86070 */
[----:B------:R-:W-:Y:S02]  /*0520*/  @!P0 IADD3 R9, PT, PT, R9, 0x1, RZ ;  /* 0x0000000109098810 */ /* 0x000fe40007ffe0ff */
[----:B------:R-:W-:-:S02]  /*0530*/  ISETP.GE.AND P0, PT, R13, 0x1, PT ;  /* 0x000000010d00780c */ /* 0x000fc40003f06270 */
[----:B------:R-:W-:Y:S02]  /*0540*/  LOP3.LUT R8, RZ, R4, RZ, 0x33, !PT ;  /* 0x00000004ff087212 */ /* 0x000fe400078e33ff */
[----:B0-----:R-:W-:-:S03]  /*0550*/  ISETP.LT.OR P0, PT, R12, 0x1, !P0 ;  /* 0x000000010c00780c */ /* 0x001fc60004701670 */
[----:B------:R-:W-:Y:S01]  /*0560*/  @!P3 IMAD.IADD R10, R10, 0x1, -R7 ;  /* 0x000000010a0ab824 */ /* 0x000fe200078e0a07 */
[----:B------:R-:W-:Y:S02]  /*0570*/  ISETP.NE.AND P3, PT, R4, RZ, PT ;  /* 0x000000ff0400720c */ /* 0x000fe40003f65270 */
[----:B------:R-:W-:Y:S02]  /*0580*/  @P4 IADD3 R9, PT, PT, R9, 0x1, RZ ;  /* 0x0000000109094810 */ /* 0x000fe40007ffe0ff */
[----:B------:R-:W-:-:S03]  /*0590*/  @!P1 IADD3 R10, PT, PT, -R10, RZ, RZ ;  /* 0x000000ff0a0a9210 */ /* 0x000fc60007ffe1ff */
[----:B------:R-:W-:Y:S01]  /*05a0*/  @!P2 IMAD.MOV R9, RZ, RZ, -R9 ;  /* 0x000000ffff09a224 */ /* 0x000fe200078e0a09 */
[----:B------:R-:W-:-:S04]  /*05b0*/  SEL R5, R8, R10, !P3 ;  /* 0x0000000a08057207 */ /* 0x000fc80005800000 */
[----:B------:R-:W-:Y:S01]  /*05c0*/  SEL R7, R8, R9, !P3 ;  /* 0x0000000908077207 */ /* 0x000fe20005800000 */
[----:B------:R-:W-:Y:S06]  /*05d0*/  @P0 BRA `(.L_x_0) ;  /* 0x0000000800b80947 */ /* 0x000fec0003800000 */
[----:B------:R-:W0:Y:S01]  /*05e0*/  LDCU.128 UR4, c[0x0][0x380] ;  /* 0x00007000ff0477ac */ /* 0x000e220008000c00 */
[C---:B------:R-:W-:Y:S02]  /*05f0*/  LOP3.LUT R10, R13.reuse, 0x7ffffff0, RZ, 0xc0, !PT ;  /* 0x7ffffff00d0a7812 */ /* 0x040fe400078ec0ff */
[C---:B------:R-:W-:Y:S02]  /*0600*/  LOP3.LUT R9, R13.reuse, 0xf, RZ, 0xc0, !PT ;  /* 0x0000000f0d097812 */ /* 0x040fe400078ec0ff */
[C---:B------:R-:W-:Y:S02]  /*0610*/  LOP3.LUT R11, R13.reuse, 0x7, RZ, 0xc0, !PT ;  /* 0x000000070d0b7812 */ /* 0x040fe400078ec0ff */
[----:B------:R-:W-:Y:S01]  /*0620*/  LOP3.LUT R12, R13, 0x3, RZ, 0xc0, !PT ;  /* 0x000000030d0c7812 */ /* 0x000fe200078ec0ff */
[----:B------:R-:W-:Y:S01]  /*0630*/  IMAD.MOV R13, RZ, RZ, -R10 ;  /* 0x000000ffff0d7224 */ /* 0x000fe200078e0a0a */
[----:B------:R-:W-:Y:S01]  /*0640*/  MOV R21, RZ ;  /* 0x000000ff00157202 */ /* 0x000fe20000000f00 */
[----:B0-----:R-:W-:-:S02]  /*0650*/  UIADD3 UR8, UP0, UPT, UR4, 0x20, URZ ;  /* 0x0000002004087890 */ /* 0x001fc4000ff1e0ff */
[----:B------:R-:W-:Y:S02]  /*0660*/  UIADD3 UR6, UP1, UPT, UR6, 0x20, URZ ;  /* 0x0000002006067890 */ /* 0x000fe4000ff3e0ff */
[----:B------:R-:W-:Y:S02]  /*0670*/  UIADD3.X UR9, UPT, UPT, URZ, UR5, URZ, UP0, !UPT ;  /* 0x00000005ff097290 */ /* 0x000fe400087fe4ff */
[----:B------:R-:W-:Y:S01]  /*0680*/  UIADD3.X UR7, UPT, UPT, URZ, UR7, URZ, UP1, !UPT ;  /* 0x00000007ff077290 */ /* 0x000fe20008ffe4ff */
[----:B------:R-:W-:-:S11]  /*0690*/  UMOV UR4, URZ ;  /* 0x000000ff00047c82 */ /* 0x000fd60008000000 */
.L_x_7:
[----:B------:R-:W0:Y:S01]  /*06a0*/  LDC R15, c[0x0][0x3a8] ;  /* 0x0000ea00ff0f7b82 */ /* 0x000e220000000800 */
[----:B------:R-:W-:Y:S01]  /*06b0*/  UMOV UR5, URZ ;  /* 0x000000ff00057c82 */ /* 0x000fe20008000000 */
[----:B0-----:R-:W-:-:S07]  /*06c0*/  IMAD R18, R6, R15, UR4 ;  /* 0x0000000406127e24 */ /* 0x001fce000f8e020f */
.L_x_6:
[----:B------:R-:W0:Y:S01]  /*06d0*/  LDC R14, c[0x0][0x3b0] ;  /* 0x0000ec00ff0e7b82 */ /* 0x000e220000000800 */
[----:B------:R-:W-:Y:S02]  /*06e0*/  IMAD R8, R2, UR4, R7 ;  /* 0x0000000402087c24 */ /* 0x000fe4000f8e0207 */
[----:B------:R-:W-:-:S03]  /*06f0*/  HFMA2 R20, -RZ, RZ, 0, 0 ;  /* 0x00000000ff147431 */ /* 0x000fc600000001ff */
[----:B------:R-:W-:-:S05]  /*0700*/  IADD3 R8, PT, PT, R8, UR5, RZ ;  /* 0x0000000508087c10 */ /* 0x000fca000fffe0ff */
[----:B------:R-:W-:Y:S01]  /*0710*/  IMAD R8, R0, R8, R5 ;  /* 0x0000000800087224 */ /* 0x000fe200078e0205 */
[----:B0-----:R-:W-:Y:S01]  /*0720*/  ISETP.GE.U32.AND P1, PT, R14, 0x10, PT ;  /* 0x000000100e00780c */ /* 0x001fe20003f26070 */
[----:B------:R-:W-:Y:S01]  /*0730*/  IMAD R19, R18, R14, UR5 ;  /* 0x0000000512137e24 */ /* 0x000fe2000f8e020e */
[----:B------:R-:W-:-:S03]  /*0740*/  UIADD3 UR5, UPT, UPT, UR5, 0x1, URZ ;  /* 0x0000000105057890 */ /* 0x000fc6000fffe0ff */
[----:B------:R-:W-:-:S03]  /*0750*/  IMAD R19, R19, R14, RZ ;  /* 0x0000000e13137224 */ /* 0x000fc600078e02ff */
[----:B------:R-:W-:-:S05]  /*0760*/  ISETP.NE.AND P0, PT, R14, UR5, PT ;  /* 0x000000050e007c0c */ /* 0x000fca000bf05270 */
[----:B------:R-:W-:Y:S08]  /*0770*/  @!P1 BRA `(.L_x_1) ;  /* 0x0000000000fc9947 */ /* 0x000ff00003800000 */
[----:B------:R-:W-:Y:S01]  /*0780*/  MOV R23, R19 ;  /* 0x0000001300177202 */ /* 0x000fe20000000f00 */
[----:B------:R-:W-:Y:S01]  /*0790*/  IMAD.MOV.U32 R25, RZ, RZ, R8 ;  /* 0x000000ffff197224 */ /* 0x000fe200078e0008 */
[----:B------:R-:W-:-:S07]  /*07a0*/  MOV R20, R13 ;  /* 0x0000000d00147202 */ /* 0x000fce0000000f00 */
.L_x_2:
[----:B------:R-:W-:Y:S01]  /*07b0*/  MOV R16, UR8 ;  /* 0x0000000800107c02 */ /* 0x000fe20008000f00 */
[----:B------:R-:W-:Y:S01]  /*07c0*/  IMAD.U32 R14, RZ, RZ, UR6 ;  /* 0x00000006ff0e7e24 */ /* 0x000fe2000f8e00ff */
[----:B------:R-:W-:Y:S02]  /*07d0*/  MOV R17, UR9 ;  /* 0x0000000900117c02 */ /* 0x000fe40008000f00 */
[----:B------:R-:W-:Y:S01]  /*07e0*/  MOV R15, UR7 ;  /* 0x00000007000f7c02 */ /* 0x000fe20008000f00 */
[----:B------:R-:W-:-:S04]  /*07f0*/  IMAD.WIDE R16, R25, 0x4, R16 ;  /* 0x0000000419107825 */ /* 0x000fc800078e0210 */
[----:B------:R-:W-:Y:S01]  /*0800*/  IMAD.WIDE R14, R23, 0x4, R14 ;  /* 0x00000004170e7825 */ /* 0x000fe200078e020e */
[----:B------:R-:W2:Y:S04]  /*0810*/  LDG.E R22, desc[UR10][R16.64+-0x20] ;  /* 0xffffe00a10167981 */ /* 0x000ea8000c1e1900 */
[----:B------:R-:W2:Y:S04]  /*0820*/  LDG.E R24, desc[UR10][R14.64+-0x20] ;  /* 0xffffe00a0e187981 */ /* 0x000ea8000c1e1900 */
[----:B------:R-:W3:Y:S04]  /*0830*/  LDG.E R26, desc[UR10][R16.64+-0x18] ;  /* 0xffffe80a101a7981 */ /* 0x000ee8000c1e1900 */
[----:B------:R-:W3:Y:S04]  /*0840*/  LDG.E R27, desc[UR10][R14.64+-0x18] ;  /* 0xffffe80a0e1b7981 */ /* 0x000ee8000c1e1900 */
[----:B------:R-:W4:Y:S04]  /*0850*/  LDG.E R28, desc[UR10][R16.64+0x1c] ;  /* 0x00001c0a101c7981 */ /* 0x000f28000c1e1900 */
[----:B------:R-:W4:Y:S01]  /*0860*/  LDG.E R29, desc[UR10][R14.64+0x1c] ;  /* 0x00001c0a0e1d7981 */ /* 0x000f22000c1e1900 */
[----:B--2---:R-:W-:-:S03]  /*0870*/  FFMA R22, R22, R24, R21 ;  /* 0x0000001816167223 */ /* 0x004fc60000000015 */
[----:B------:R-:W2:Y:S04]  /*0880*/  LDG.E R21, desc[UR10][R16.64+-0x1c] ;  /* 0xffffe40a10157981 */ /* 0x000ea8000c1e1900 */
[----:B------:R-:W2:Y:S02]  /*0890*/  LDG.E R24, desc[UR10][R14.64+-0x1c] ;  /* 0xffffe40a0e187981 */ /* 0x000ea4000c1e1900 */
[----:B--2---:R-:W-:Y:S02]  /*08a0*/  FFMA R21, R21, R24, R22 ;  /* 0x0000001815157223 */ /* 0x004fe40000000016 */
[----:B------:R-:W2:Y:S04]  /*08b0*/  LDG.E R22, desc[UR10][R16.64+-0x14] ;  /* 0xffffec0a10167981 */ /* 0x000ea8000c1e1900 */
[----:B------:R-:W2:Y:S01]  /*08c0*/  LDG.E R24, desc[UR10][R14.64+-0x14] ;  /* 0xffffec0a0e187981 */ /* 0x000ea2000c1e1900 */
[----:B---3--:R-:W-:-:S03]  /*08d0*/  FFMA R21, R26, R27, R21 ;  /* 0x0000001b1a157223 */ /* 0x008fc60000000015 */
[----:B------:R-:W3:Y:S04]  /*08e0*/  LDG.E R26, desc[UR10][R16.64+-0x10] ;  /* 0xfffff00a101a7981 */ /* 0x000ee8000c1e1900 */
[----:B------:R-:W3:Y:S01]  /*08f0*/  LDG.E R27, desc[UR10][R14.64+-0x10] ;  /* 0xfffff00a0e1b7981 */ /* 0x000ee2000c1e1900 */
[----:B--2---:R-:W-:-:S03]  /*0900*/  FFMA R21, R22, R24, R21 ;  /* 0x0000001816157223 */ /* 0x004fc60000000015 */
        /* <DEDUP_REMOVED lines=25> */
[----:B------:R-:W5:Y:S01]  /*0aa0*/  LDG.E R24, desc[UR10][R14.64+0x18] ;  /* 0x0000180a0e187981 */ /* 0x000f62000c1e1900 */
[----:B---3--:R-:W-:-:S03]  /*0ab0*/  FFMA R26, R26, R27, R21 ;  /* 0x0000001b1a1a7223 */ /* 0x008fc60000000015 */
[----:B------:R-:W2:Y:S04]  /*0ac0*/  LDG.E R27, desc[UR10][R16.64+0x14] ;  /* 0x0000140a101b7981 */ /* 0x000ea8000c1e1900 */
[----:B------:R-:W5:Y:S01]  /*0ad0*/  LDG.E R21, desc[UR10][R16.64+0x18] ;  /* 0x0000180a10157981 */ /* 0x000f62000c1e1900 */
[----:B------:R-:W-:-:S04]  /*0ae0*/  IADD3 R20, PT, PT, R20, 0x10, RZ ;  /* 0x0000001014147810 */ /* 0x000fc80007ffe0ff */
[----:B------:R-:W-:Y:S01]  /*0af0*/  ISETP.NE.AND P1, PT, R20, RZ, PT ;  /* 0x000000ff1400720c */ /* 0x000fe20003f25270 */
[----:B------:R-:W-:Y:S01]  /*0b00*/  VIADD R23, R23, 0x10 ;  /* 0x0000001017177836 */ /* 0x000fe20000000000 */
[----:B------:R-:W-:Y:S01]  /*0b10*/  IADD3 R25, PT, PT, R25, 0x10, RZ ;  /* 0x0000001019197810 */ /* 0x000fe20007ffe0ff */
[----:B--2---:R-:W-:-:S04]  /*0b20*/  FFMA R22, R27, R22, R26 ;  /* 0x000000161b167223 */ /* 0x004fc8000000001a */
[----:B-----5:R-:W-:-:S04]  /*0b30*/  FFMA R21, R21, R24, R22 ;  /* 0x0000001815157223 */ /* 0x020fc80000000016 */
[----:B----4-:R-:W-:Y:S02]  /*0b40*/  FFMA R21, R28, R29, R21 ;  /* 0x0000001d1c157223 */ /* 0x010fe40000000015 */
[----:B------:R-:W-:Y:S05]  /*0b50*/  @P1 BRA `(.L_x_2) ;  /* 0xfffffffc00141947 */ /* 0x000fea000383ffff */
[----:B------:R-:W-:-:S07]  /*0b60*/  MOV R20, R10 ;  /* 0x0000000a00147202 */ /* 0x000fce0000000f00 */
.L_x_1:
[----:B------:R-:W-:-:S13]  /*0b70*/  ISETP.NE.AND P1, PT, R9, RZ, PT ;  /* 0x000000ff0900720c */ /* 0x000fda0003f25270 */
[----:B------:R-:W-:Y:S05]  /*0b80*/  @!P1 BRA `(.L_x_3) ;  /* 0x0000000400389947 */ /* 0x000fea0003800000 */
[----:B------:R-:W-:Y:S02]  /*0b90*/  IADD3 R14, PT, PT, R9, -0x1, RZ ;  /* 0xffffffff090e7810 */ /* 0x000fe40007ffe0ff */
[----:B------:R-:W-:Y:S02]  /*0ba0*/  ISETP.NE.AND P2, PT, R11, RZ, PT ;  /* 0x000000ff0b00720c */ /* 0x000fe40003f45270 */
[----:B------:R-:W-:-:S13]  /*0bb0*/  ISETP.GE.U32.AND P1, PT, R14, 0x7, PT ;  /* 0x000000070e00780c */ /* 0x000fda0003f26070 */
[----:B------:R-:W-:Y:S05]  /*0bc0*/  @!P1 BRA `(.L_x_4) ;  /* 0x00000000007c9947 */ /* 0x000fea0003800000 */
[----:B------:R-:W0:Y:S01]  /*0bd0*/  LDC.64 R16, c[0x0][0x380] ;  /* 0x0000e000ff107b82 */ /* 0x000e220000000a00 */
[----:B------:R-:W-:Y:S01]  /*0be0*/  IADD3 R23, PT, PT, R8, R20, RZ ;  /* 0x0000001408177210 */ /* 0x000fe20007ffe0ff */
[----:B------:R-:W-:-:S06]  /*0bf0*/  IMAD.IADD R25, R19, 0x1, R20 ;  /* 0x0000000113197824 */ /* 0x000fcc00078e0214 */
[----:B------:R-:W1:Y:S01]  /*0c00*/  LDC.64 R14, c[0x0][0x388] ;  /* 0x0000e200ff0e7b82 */ /* 0x000e620000000a00 */
[----:B0-----:R-:W-:-:S05]  /*0c10*/  IMAD.WIDE R16, R23, 0x4, R16 ;  /* 0x0000000417107825 */ /* 0x001fca00078e0210 */
[----:B------:R-:W2:Y:S01]  /*0c20*/  LDG.E R22, desc[UR10][R16.64] ;  /* 0x0000000a10167981 */ /* 0x000ea2000c1e1900 */
[----:B-1----:R-:W-:-:S03]  /*0c30*/  IMAD.WIDE R14, R25, 0x4, R14 ;  /* 0x00000004190e7825 */ /* 0x002fc600078e020e */
[----:B------:R-:W3:Y:S04]  /*0c40*/  LDG.E R25, desc[UR10][R16.64+0x4] ;  /* 0x0000040a10197981 */ /* 0x000ee8000c1e1900 */
[----:B------:R-:W2:Y:S04]  /*0c50*/  LDG.E R23, desc[UR10][R14.64] ;  /* 0x0000000a0e177981 */ /* 0x000ea8000c1e1900 */
[----:B------:R-:W3:Y:S04]  /*0c60*/  LDG.E R24, desc[UR10][R14.64+0x4] ;  /* 0x0000040a0e187981 */ /* 0x000ee8000c1e1900 */
[----:B------:R-:W4:Y:S04]  /*0c70*/  LDG.E R27, desc[UR10][R14.64+0x14] ;  /* 0x0000140a0e1b7981 */ /* 0x000f28000c1e1900 */
[----:B------:R-:W5:Y:S04]  /*0c80*/  LDG.E R28, desc[UR10][R14.64+0x18] ;  /* 0x0000180a0e1c7981 */ /* 0x000f68000c1e1900 */
[----:B------:R-:W5:Y:S01]  /*0c90*/  LDG.E R29, desc[UR10][R14.64+0x1c] ;  /* 0x00001c0a0e1d7981 */ /* 0x000f62000c1e1900 */
        /* <DEDUP_REMOVED lines=11> */
[----:B------:R-:W4:Y:S04]  /*0d50*/  LDG.E R24, desc[UR10][R16.64+0x14] ;  /* 0x0000140a10187981 */ /* 0x000f28000c1e1900 */
[----:B------:R-:W5:Y:S01]  /*0d60*/  LDG.E R22, desc[UR10][R16.64+0x18] ;  /* 0x0000180a10167981 */ /* 0x000f62000c1e1900 */
[----:B------:R-:W-:Y:S01]  /*0d70*/  IADD3 R20, PT, PT, R20, 0x8, RZ ;  /* 0x0000000814147810 */ /* 0x000fe20007ffe0ff */
[----:B--2---:R-:W-:-:S04]  /*0d80*/  FFMA R21, R21, R25, R26 ;  /* 0x0000001915157223 */ /* 0x004fc8000000001a */
[----:B----4-:R-:W-:-:S04]  /*0d90*/  FFMA R21, R24, R27, R21 ;  /* 0x0000001b18157223 */ /* 0x010fc80000000015 */
[----:B-----5:R-:W-:-:S04]  /*0da0*/  FFMA R22, R22, R28, R21 ;  /* 0x0000001c16167223 */ /* 0x020fc80000000015 */
[----:B------:R-:W-:-:S07]  /*0db0*/  FFMA R21, R23, R29, R22 ;  /* 0x0000001d17157223 */ /* 0x000fce0000000016 */
.L_x_4:
        /* <DEDUP_REMOVED lines=16> */
[----:B------:R-:W4:Y:S04]  /*0ec0*/  LDG.E R28, desc[UR10][R14.64+0x8] ;  /* 0x0000080a0e1c7981 */ /* 0x000f28000c1e1900 */
[----:B------:R-:W5:Y:S04]  /*0ed0*/  LDG.E R23, desc[UR10][R16.64+0xc] ;  /* 0x00000c0a10177981 */ /* 0x000f68000c1e1900 */
[----:B------:R-:W5:Y:S01]  /*0ee0*/  LDG.E R29, desc[UR10][R14.64+0xc] ;  /* 0x00000c0a0e1d7981 */ /* 0x000f62000c1e1900 */
[----:B------:R-:W-:Y:S01]  /*0ef0*/  IADD3 R20, PT, PT, R20, 0x4, RZ ;  /* 0x0000000414147810 */ /* 0x000fe20007ffe0ff */
[----:B--2---:R-:W-:-:S04]  /*0f00*/  FFMA R25, R26, R25, R21 ;  /* 0x000000191a197223 */ /* 0x004fc80000000015 */
[----:B---3--:R-:W-:-:S04]  /*0f10*/  FFMA R25, R24, R27, R25 ;  /* 0x0000001b18197223 */ /* 0x008fc80000000019 */
[----:B----4-:R-:W-:-:S04]  /*0f20*/  FFMA R22, R22, R28, R25 ;  /* 0x0000001c16167223 */ /* 0x010fc80000000019 */
[----:B-----5:R-:W-:-:S07]  /*0f30*/  FFMA R21, R23, R29, R22 ;  /* 0x0000001d17157223 */ /* 0x020fce0000000016 */
.L_x_5:
[----:B------:R-:W-:Y:S05]  /*0f40*/  @!P2 BRA `(.L_x_3) ;  /* 0x000000000048a947 */ /* 0x000fea0003800000 */
[----:B------:R-:W0:Y:S01]  /*0f50*/  LDC.64 R14, c[0x0][0x380] ;  /* 0x0000e000ff0e7b82 */ /* 0x000e220000000a00 */
[-C--:B------:R-:W-:Y:S02]  /*0f60*/  IADD3 R23, PT, PT, R8, R20.reuse, RZ ;  /* 0x0000001408177210 */ /* 0x080fe40007ffe0ff */
[----:B------:R-:W-:-:S05]  /*0f70*/  IADD3 R19, PT, PT, R19, R20, RZ ;  /* 0x0000001413137210 */ /* 0x000fca0007ffe0ff */
[----:B------:R-:W1:Y:S01]  /*0f80*/  LDC.64 R16, c[0x0][0x388] ;  /* 0x0000e200ff107b82 */ /* 0x000e620000000a00 */
[----:B0-----:R-:W-:-:S05]  /*0f90*/  IMAD.WIDE R14, R23, 0x4, R14 ;  /* 0x00000004170e7825 */ /* 0x001fca00078e020e */
[----:B------:R-:W2:Y:S01]  /*0fa0*/  LDG.E R8, desc[UR10][R14.64] ;  /* 0x0000000a0e087981 */ /* 0x000ea2000c1e1900 */
[----:B-1----:R-:W-:-:S05]  /*0fb0*/  IMAD.WIDE R16, R19, 0x4, R16 ;  /* 0x0000000413107825 */ /* 0x002fca00078e0210 */
[----:B------:R-:W2:Y:S01]  /*0fc0*/  LDG.E R19, desc[UR10][R16.64] ;  /* 0x0000000a10137981 */ /* 0x000ea2000c1e1900 */
[----:B------:R-:W-:Y:S01]  /*0fd0*/  ISETP.NE.AND P1, PT, R12, 0x1, PT ;  /* 0x000000010c00780c */ /* 0x000fe20003f25270 */
[----:B--2---:R-:W-:-:S12]  /*0fe0*/  FFMA R21, R8, R19, R21 ;  /* 0x0000001308157223 */ /* 0x004fd80000000015 */
[----:B------:R-:W-:Y:S05]  /*0ff0*/  @!P1 BRA `(.L_x_3) ;  /* 0x00000000001c9947 */ /* 0x000fea0003800000 */
[----:B------:R-:W-:Y:S01]  /*1000*/  ISETP.NE.AND P1, PT, R12, 0x2, PT ;  /* 0x000000020c00780c */ /* 0x000fe20003f25270 */
[----:B------:R-:W2:Y:S04]  /*1010*/  LDG.E R8, desc[UR10][R14.64+0x4] ;  /* 0x0000040a0e087981 */ /* 0x000ea8000c1e1900 */
[----:B------:R-:W2:Y:S08]  /*1020*/  LDG.E R19, desc[UR10][R16.64+0x4] ;  /* 0x0000040a10137981 */ /* 0x000eb0000c1e1900 */
[----:B------:R-:W3:Y:S04]  /*1030*/  @P1 LDG.E R20, desc[UR10][R14.64+0x8] ;  /* 0x0000080a0e141981 */ /* 0x000ee8000c1e1900 */
[----:B------:R-:W3:Y:S01]  /*1040*/  @P1 LDG.E R22, desc[UR10][R16.64+0x8] ;  /* 0x0000080a10161981 */ /* 0x000ee2000c1e1900 */
[----:B--2---:R-:W-:-:S04]  /*1050*/  FFMA R21, R8, R19, R21 ;  /* 0x0000001308157223 */ /* 0x004fc80000000015 */
[----:B---3--:R-:W-:-:S07]  /*1060*/  @P1 FFMA R21, R20, R22, R21 ;  /* 0x0000001614151223 */ /* 0x008fce0000000015 */
.L_x_3:
[----:B------:R-:W-:Y:S05]  /*1070*/  @P0 BRA `(.L_x_6) ;  /* 0xfffffff400940947 */ /* 0x000fea000383ffff */
[----:B------:R-:W0:Y:S01]  /*1080*/  LDCU UR5, c[0x0][0x3a8] ;  /* 0x00007500ff0577ac */ /* 0x000e220008000800 */
[----:B------:R-:W-:-:S04]  /*1090*/  UIADD3 UR4, UPT, UPT, UR4, 0x1, URZ ;  /* 0x0000000104047890 */ /* 0x000fc8000fffe0ff */
[----:B0-----:R-:W-:-:S09]  /*10a0*/  UISETP.NE.AND UP0, UPT, UR4, UR5, UPT ;  /* 0x000000050400728c */ /* 0x001fd2000bf05270 */
[----:B------:R-:W-:Y:S05]  /*10b0*/  BRA.U UP0, `(.L_x_7) ;  /* 0xfffffff500787547 */ /* 0x000fea000b83ffff */
.L_x_0:
[----:B------:R-:W0:Y:S01]  /*10c0*/  LDC.64 R8, c[0x0][0x390] ;  /* 0x0000e400ff087b82 */ /* 0x000e220000000a00 */
[----:B------:R-:W-:-:S04]  /*10d0*/  IMAD R3, R3, R6, R7 ;  /* 0x0000000603037224 */ /* 0x000fc800078e0207 */
[----:B------:R-:W-:-:S04]  /*10e0*/  IMAD R3, R3, R4, R5 ;  /* 0x0000000403037224 */ /* 0x000fc800078e0205 */
[----:B0-----:R-:W-:-:S05]  /*10f0*/  IMAD.WIDE R2, R3, 0x4, R8 ;  /* 0x0000000403027825 */ /* 0x001fca00078e0208 */
[----:B------:R-:W-:Y:S01]  /*1100*/  STG.E desc[UR10][R2.64], R21 ;  /* 0x0000001502007986 */ /* 0x000fe2000c10190a */
[----:B------:R-:W-:Y:S05]  /*1110*/  EXIT ;  /* 0x000000000000794d */ /* 0x000fea0003800000 */
.L_x_8:
[----:B------:R-:W-:-:S00]  /*1120*/  BRA `(.L_x_8) ;  /* 0xfffffffc00fc7947 */ /* 0x000fc0000383ffff */
[----:B------:R-:W-:-:S00]  /*1130*/  NOP ;  /* 0x0000000000007918 */ /* 0x000fc00000000000 */
        /* <DEDUP_REMOVED lines=12> */
.L_x_9:


//--------------------- .nv.shared.reserved.0     --------------------------
	.section	.nv.shared.reserved.0,"aw",@nobits
	.weak		__nv_reservedSMEM_offset_0_alias
	.size		__nv_reservedSMEM_offset_0_alias, 0, 64
	.other		__nv_reservedSMEM_offset_0_alias,@"STO_CUDA_RESERVED_SHARED STV_DEFAULT"
__nv_reservedSMEM_offset_0_alias:
	.zero		0
	.zero		64


//--------------------- .nv.constant0._Z11naiveConv2dPfS_S_PiS0_iii --------------------------
	.section	.nv.constant0._Z11naiveConv2dPfS_S_PiS0_iii,"a",@progbits
	.sectionflags	@""
	.align	4
.nv.constant0._Z11naiveConv2dPfS_S_PiS0_iii:
	.zero		948


//--------------------- SYMBOLS --------------------------

	.type		.nv.reservedSmem.offset0,@object
	.size		.nv.reservedSmem.offset0,0x4
